	.headerflags	@"EF_CUDA_TEXMODE_UNIFIED EF_CUDA_64BIT_ADDRESS EF_CUDA_ACCELERATORS EF_CUDA_SM90 EF_CUDA_VIRTUAL_SM(EF_CUDA_SM90)"
	.elftype	@"ET_EXEC"


//--------------------- .nv.info                  --------------------------
	.section	.nv.info,"",@"SHT_CUDA_INFO"
	.align	4


	//----- nvinfo : EIATTR_REGCOUNT
	.align		4
        /*0000*/ 	.byte	0x04, 0x2f
        /*0002*/ 	.short	(.L_3 - .L_2)
	.align		4
.L_2:
        /*0004*/ 	.word	index@(triton_poi_fused__native_batch_norm_legit_no_training_mul_sigmoid_14)
        /*0008*/ 	.word	0x00000011


	//----- nvinfo : EIATTR_MIN_STACK_SIZE
	.align		4
.L_3:
        /*000c*/ 	.byte	0x04, 0x12
        /*000e*/ 	.short	(.L_5 - .L_4)
	.align		4
.L_4:
        /*0010*/ 	.word	index@(triton_poi_fused__native_batch_norm_legit_no_training_mul_sigmoid_14)
        /*0014*/ 	.word	0x00000000


	//----- nvinfo : EIATTR_FRAME_SIZE
	.align		4
.L_5:
        /*0018*/ 	.byte	0x04, 0x11
        /*001a*/ 	.short	(.L_7 - .L_6)
	.align		4
.L_6:
        /*001c*/ 	.word	index@(triton_poi_fused__native_batch_norm_legit_no_training_mul_sigmoid_14)
        /*0020*/ 	.word	0x00000000


	//----- nvinfo : EIATTR_MIN_STACK_SIZE
	.align		4
.L_7:
        /*0024*/ 	.byte	0x04, 0x12
        /*0026*/ 	.short	(.L_9 - .L_8)
	.align		4
.L_8:
        /*0028*/ 	.word	index@(triton_poi_fused__native_batch_norm_legit_no_training_mul_sigmoid_14)
        /*002c*/ 	.word	0x00000000
.L_9:


//--------------------- .nv.info.triton_poi_fused__native_batch_norm_legit_no_training_mul_sigmoid_14 --------------------------
	.section	.nv.info.triton_poi_fused__native_batch_norm_legit_no_training_mul_sigmoid_14,"",@"SHT_CUDA_INFO"
	.sectionflags	@""
	.align	4


	//----- nvinfo : EIATTR_CUDA_API_VERSION
	.align		4
        /*0000*/ 	.byte	0x04, 0x37
        /*0002*/ 	.short	(.L_11 - .L_10)
.L_10:
        /*0004*/ 	.word	0x0000007c


	//----- nvinfo : EIATTR_KPARAM_INFO
	.align		4
.L_11:
        /*0008*/ 	.byte	0x04, 0x17
        /*000a*/ 	.short	(.L_13 - .L_12)
.L_12:
        /*000c*/ 	.word	0x00000000
        /*0010*/ 	.short	0x0006
        /*0012*/ 	.short	0x0030
        /*0014*/ 	.byte	0x00, 0xf0, 0x11, 0x00


	//----- nvinfo : EIATTR_KPARAM_INFO
	.align		4
.L_13:
        /*0018*/ 	.byte	0x04, 0x17
        /*001a*/ 	.short	(.L_15 - .L_14)
.L_14:
        /*001c*/ 	.word	0x00000000
        /*0020*/ 	.short	0x0005
        /*0022*/ 	.short	0x0028
        /*0024*/ 	.byte	0x00, 0xf4, 0x21, 0x00


	//----- nvinfo : EIATTR_KPARAM_INFO
	.align		4
.L_15:
        /*0028*/ 	.byte	0x04, 0x17
        /*002a*/ 	.short	(.L_17 - .L_16)
.L_16:
        /*002c*/ 	.word	0x00000000
        /*0030*/ 	.short	0x0004
        /*0032*/ 	.short	0x0020
        /*0034*/ 	.byte	0x00, 0xf4, 0x21, 0x00


	//----- nvinfo : EIATTR_KPARAM_INFO
	.align		4
.L_17:
        /*0038*/ 	.byte	0x04, 0x17
        /*003a*/ 	.short	(.L_19 - .L_18)
.L_18:
        /*003c*/ 	.word	0x00000000
        /*0040*/ 	.short	0x0003
        /*0042*/ 	.short	0x0018
        /*0044*/ 	.byte	0x00, 0xf4, 0x21, 0x00


	//----- nvinfo : EIATTR_KPARAM_INFO
	.align		4
.L_19:
        /*0048*/ 	.byte	0x04, 0x17
        /*004a*/ 	.short	(.L_21 - .L_20)
.L_20:
        /*004c*/ 	.word	0x00000000
        /*0050*/ 	.short	0x0002
        /*0052*/ 	.short	0x0010
        /*0054*/ 	.byte	0x00, 0xf4, 0x21, 0x00


	//----- nvinfo : EIATTR_KPARAM_INFO
	.align		4
.L_21:
        /*0058*/ 	.byte	0x04, 0x17
        /*005a*/ 	.short	(.L_23 - .L_22)
.L_22:
        /*005c*/ 	.word	0x00000000
        /*0060*/ 	.short	0x0001
        /*0062*/ 	.short	0x0008
        /*0064*/ 	.byte	0x00, 0xf4, 0x21, 0x00


	//----- nvinfo : EIATTR_KPARAM_INFO
	.align		4
.L_23:
        /*0068*/ 	.byte	0x04, 0x17
        /*006a*/ 	.short	(.L_25 - .L_24)
.L_24:
        /*006c*/ 	.word	0x00000000
        /*0070*/ 	.short	0x0000
        /*0072*/ 	.short	0x0000
        /*0074*/ 	.byte	0x00, 0xf4, 0x21, 0x00


	//----- nvinfo : EIATTR_SPARSE_MMA_MASK
	.align		4
.L_25:
        /*0078*/ 	.byte	0x03, 0x50
        /*007a*/ 	.short	0x0000


	//----- nvinfo : EIATTR_MAXREG_COUNT
	.align		4
        /*007c*/ 	.byte	0x03, 0x1b
        /*007e*/ 	.short	0x00ff


	//----- nvinfo : EIATTR_EXIT_INSTR_OFFSETS
	.align		4
        /*0080*/ 	.byte	0x04, 0x1c
        /*0082*/ 	.short	(.L_27 - .L_26)


	//   ....[0]....
.L_26:
        /*0084*/ 	.word	0x00000530


	//----- nvinfo : EIATTR_REQNTID
	.align		4
.L_27:
        /*0088*/ 	.byte	0x04, 0x10
        /*008a*/ 	.short	(.L_29 - .L_28)
.L_28:
        /*008c*/ 	.word	0x00000080
        /*0090*/ 	.word	0x00000001
        /*0094*/ 	.word	0x00000001


	//----- nvinfo : EIATTR_CBANK_PARAM_SIZE
	.align		4
.L_29:
        /*0098*/ 	.byte	0x03, 0x19
        /*009a*/ 	.short	0x0034


	//----- nvinfo : EIATTR_PARAM_CBANK
	.align		4
        /*009c*/ 	.byte	0x04, 0x0a
        /*009e*/ 	.short	(.L_31 - .L_30)
	.align		4
.L_30:
        /*00a0*/ 	.word	index@(.nv.constant0.triton_poi_fused__native_batch_norm_legit_no_training_mul_sigmoid_14)
        /*00a4*/ 	.short	0x0210
        /*00a6*/ 	.short	0x0034


	//----- nvinfo : EIATTR_SW_WAR
	.align		4
.L_31:
        /*00a8*/ 	.byte	0x04, 0x36
        /*00aa*/ 	.short	(.L_33 - .L_32)
.L_32:
        /*00ac*/ 	.word	0x00000008
.L_33:


//--------------------- .nv.callgraph             --------------------------
	.section	.nv.callgraph,"",@"SHT_CUDA_CALLGRAPH"
	.align	4
	.sectionentsize	8
	.align		4
        /*0000*/ 	.word	0x00000000
	.align		4
        /*0004*/ 	.word	0xffffffff
	.align		4
        /*0008*/ 	.word	0x00000000
	.align		4
        /*000c*/ 	.word	0xfffffffe
	.align		4
        /*0010*/ 	.word	0x00000000
	.align		4
        /*0014*/ 	.word	0xfffffffd
	.align		4
        /*0018*/ 	.word	0x00000000
	.align		4
        /*001c*/ 	.word	0xfffffffc


//--------------------- .nv.constant4             --------------------------
	.section	.nv.constant4,"a",@progbits
	.align	8
	.align		8
.nv.constant4:
        /*0000*/ 	.dword	_$_str
	.align		8
        /*0008*/ 	.dword	_$_str_$_2


//--------------------- .text.triton_poi_fused__native_batch_norm_legit_no_training_mul_sigmoid_14 --------------------------
	.section	.text.triton_poi_fused__native_batch_norm_legit_no_training_mul_sigmoid_14,"ax",@progbits
	.align	128
        .global         triton_poi_fused__native_batch_norm_legit_no_training_mul_sigmoid_14
        .type           triton_poi_fused__native_batch_norm_legit_no_training_mul_sigmoid_14,@function
        .size           triton_poi_fused__native_batch_norm_legit_no_training_mul_sigmoid_14,(.L_x_1 - triton_poi_fused__native_batch_norm_legit_no_training_mul_sigmoid_14)
        .other          triton_poi_fused__native_batch_norm_legit_no_training_mul_sigmoid_14,@"STO_CUDA_ENTRY STV_DEFAULT"
triton_poi_fused__native_batch_norm_legit_no_training_mul_sigmoid_14:
.text.triton_poi_fused__native_batch_norm_legit_no_training_mul_sigmoid_14:
[----:B------:R-:W-:Y:S01]  /*0000*/  LDC R1, c[0x0][0x28] ;  /* 0x00000a00ff017b82 */ /* 0x000fe20000000800 */
[----:B------:R-:W1:Y:S07]  /*0010*/  S2R R0, SR_TID.X ;  /* 0x0000000000007919 */ /* 0x000e6e0000002100 */
[----:B------:R-:W2:Y:S01]  /*0020*/  LDC.64 R2, c[0x0][0x228] ;  /* 0x00008a00ff027b82 */ /* 0x000ea20000000a00 */
[----:B------:R-:W-:Y:S01]  /*0030*/  ULDC.64 UR4, c[0x0][0x208] ;  /* 0x0000820000047ab9 */ /* 0x000fe20000000a00 */
[----:B------:R-:W3:Y:S06]  /*0040*/  S2R R7, SR_CTAID.X ;  /* 0x0000000000077919 */ /* 0x000eec0000002500 */
[----:B------:R-:W4:Y:S08]  /*0050*/  LDC.64 R8, c[0x0][0x230] ;  /* 0x00008c00ff087b82 */ /* 0x000f300000000a00 */
[----:B------:R-:W5:Y:S01]  /*0060*/  LDC.64 R10, c[0x0][0x238] ;  /* 0x00008e00ff0a7b82 */ /* 0x000f620000000a00 */
[----:B-1----:R-:W-:-:S02]  /*0070*/  SHF.L.U32 R0, R0, 0x1, RZ ;  /* 0x0000000100007819 */ /* 0x002fc400000006ff */
[----:B---3--:R-:W-:Y:S02]  /*0080*/  SHF.R.S32.HI R5, RZ, 0x17, R7 ;  /* 0x00000017ff057819 */ /* 0x008fe40000011407 */
[----:B------:R-:W-:Y:S02]  /*0090*/  LOP3.LUT R0, R0, 0xfe, RZ, 0xc0, !PT ;  /* 0x000000fe00007812 */ /* 0x000fe400078ec0ff */
[----:B------:R-:W-:Y:S02]  /*00a0*/  SGXT R5, R5, 0x1 ;  /* 0x000000010505781a */ /* 0x000fe40000000200 */
[----:B------:R-:W-:Y:S02]  /*00b0*/  LEA R0, R7, R0, 0x8 ;  /* 0x0000000007007211 */ /* 0x000fe400078e40ff */
[----:B------:R-:W1:Y:S02]  /*00c0*/  LDC.64 R6, c[0x0][0x220] ;  /* 0x00008800ff067b82 */ /* 0x000e640000000a00 */
[----:B------:R-:W-:-:S04]  /*00d0*/  LEA.HI R5, R5, R0, RZ, 0x2 ;  /* 0x0000000005057211 */ /* 0x000fc800078f10ff */
[----:B------:R-:W-:-:S04]  /*00e0*/  LOP3.LUT R5, R5, 0xfffffffc, RZ, 0xc0, !PT ;  /* 0xfffffffc05057812 */ /* 0x000fc800078ec0ff */
[----:B------:R-:W-:Y:S02]  /*00f0*/  IADD3 R13, R0, -R5, RZ ;  /* 0x80000005000d7210 */ /* 0x000fe40007ffe0ff */
[----:B------:R-:W3:Y:S03]  /*0100*/  LDC.64 R4, c[0x0][0x218] ;  /* 0x00008600ff047b82 */ /* 0x000ee60000000a00 */
[----:B--2---:R-:W-:-:S06]  /*0110*/  IMAD.WIDE R2, R13, 0x4, R2 ;  /* 0x000000040d027825 */ /* 0x004fcc00078e0202 */
[----:B------:R-:W2:Y:S01]  /*0120*/  LDG.E.EL.64 R2, desc[UR4][R2.64] ;  /* 0x0000000402027981 */ /* 0x000ea2000c2e1b00 */
[----:B-1----:R-:W-:-:S04]  /*0130*/  IMAD.WIDE R6, R13, 0x4, R6 ;  /* 0x000000040d067825 */ /* 0x002fc800078e0206 */
[C---:B----4-:R-:W-:Y:S02]  /*0140*/  IMAD.WIDE R8, R13.reuse, 0x4, R8 ;  /* 0x000000040d087825 */ /* 0x050fe400078e0208 */
[----:B------:R-:W4:Y:S02]  /*0150*/  LDG.E.EL.64 R6, desc[UR4][R6.64] ;  /* 0x0000000406067981 */ /* 0x000f24000c2e1b00 */
[----:B-----5:R-:W-:Y:S02]  /*0160*/  IMAD.WIDE R10, R13, 0x4, R10 ;  /* 0x000000040d0a7825 */ /* 0x020fe400078e020a */
[----:B------:R-:W5:Y:S02]  /*0170*/  LDG.E.EL.64 R8, desc[UR4][R8.64] ;  /* 0x0000000408087981 */ /* 0x000f64000c2e1b00 */
[----:B---3--:R-:W-:Y:S02]  /*0180*/  IMAD.WIDE R4, R0, 0x4, R4 ;  /* 0x0000000400047825 */ /* 0x008fe400078e0204 */
[----:B------:R-:W5:Y:S04]  /*0190*/  LDG.E.EL.64 R10, desc[UR4][R10.64] ;  /* 0x000000040a0a7981 */ /* 0x000f68000c2e1b00 */
[----:B------:R-:W4:Y:S01]  /*01a0*/  LDG.E.64 R4, desc[UR4][R4.64] ;  /* 0x0000000404047981 */ /* 0x000f22000c1e1b00 */
[----:B--2---:R-:W-:Y:S01]  /*01b0*/  FADD R2, R2, 0.0010000000474974513054 ;  /* 0x3a83126f02027421 */ /* 0x004fe20000000000 */
[----:B------:R-:W-:-:S03]  /*01c0*/  FADD R3, R3, 0.0010000000474974513054 ;  /* 0x3a83126f03037421 */ /* 0x000fc60000000000 */
[----:B------:R-:W1:Y:S08]  /*01d0*/  MUFU.SQRT R12, R2 ;  /* 0x00000002000c7308 */ /* 0x000e700000002000 */
[----:B------:R-:W2:Y:S01]  /*01e0*/  MUFU.SQRT R13, R3 ;  /* 0x00000003000d7308 */ /* 0x000ea20000002000 */
[C---:B-1----:R-:W-:Y:S02]  /*01f0*/  FSETP.GT.AND P0, PT, R12.reuse, 8.50705917302346158658e+37, PT ;  /* 0x7e8000000c00780b */ /* 0x042fe40003f04000 */
[----:B------:R-:W-:-:S02]  /*0200*/  FSETP.GEU.AND P2, PT, R12, 1.175494350822287508e-38, PT ;  /* 0x008000000c00780b */ /* 0x000fc40003f4e000 */
[C---:B--2---:R-:W-:Y:S02]  /*0210*/  FSETP.GT.AND P1, PT, R13.reuse, 8.50705917302346158658e+37, PT ;  /* 0x7e8000000d00780b */ /* 0x044fe40003f24000 */
[----:B------:R-:W-:-:S07]  /*0220*/  FSETP.GEU.AND P3, PT, R13, 1.175494350822287508e-38, PT ;  /* 0x008000000d00780b */ /* 0x000fce0003f6e000 */
[----:B------:R-:W-:Y:S01]  /*0230*/  @P0 FMUL R12, R12, 0.25 ;  /* 0x3e8000000c0c0820 */ /* 0x000fe20000400000 */
[----:B------:R-:W-:-:S03]  /*0240*/  HFMA2.MMA R2, -RZ, RZ, 1.625, 0 ;  /* 0x3e800000ff027435 */ /* 0x000fc600000001ff */
[----:B------:R-:W-:Y:S01]  /*0250*/  @!P2 FMUL R12, R12, 16777216 ;  /* 0x4b8000000c0ca820 */ /* 0x000fe20000400000 */
[----:B------:R-:W-:-:S05]  /*0260*/  @P1 FMUL R13, R13, 0.25 ;  /* 0x3e8000000d0d1820 */ /* 0x000fca0000400000 */
[----:B------:R-:W1:Y:S01]  /*0270*/  MUFU.RCP R12, R12 ;  /* 0x0000000c000c7308 */ /* 0x000e620000001000 */
[----:B------:R-:W-:Y:S01]  /*0280*/  @!P3 FMUL R13, R13, 16777216 ;  /* 0x4b8000000d0db820 */ /* 0x000fe20000400000 */
[----:B------:R-:W-:-:S06]  /*0290*/  FSEL R3, R2, 1, P0 ;  /* 0x3f80000002037808 */ /* 0x000fcc0000000000 */
[----:B------:R-:W2:Y:S01]  /*02a0*/  MUFU.RCP R13, R13 ;  /* 0x0000000d000d7308 */ /* 0x000ea20000001000 */
[----:B------:R-:W-:Y:S01]  /*02b0*/  @!P2 FMUL R3, R3, 16777216 ;  /* 0x4b8000000303a820 */ /* 0x000fe20000400000 */
[----:B------:R-:W-:Y:S01]  /*02c0*/  FSEL R14, R2, 1, P1 ;  /* 0x3f800000020e7808 */ /* 0x000fe20000800000 */
[----:B----4-:R-:W-:Y:S02]  /*02d0*/  FADD R4, R4, -R6 ;  /* 0x8000000604047221 */ /* 0x010fe40000000000 */
[----:B-1----:R-:W-:Y:S02]  /*02e0*/  FMUL R3, R12, R3 ;  /* 0x000000030c037220 */ /* 0x002fe40000400000 */
[----:B------:R-:W-:Y:S01]  /*02f0*/  @!P3 FMUL R14, R14, 16777216 ;  /* 0x4b8000000e0eb820 */ /* 0x000fe20000400000 */
[----:B------:R-:W-:Y:S01]  /*0300*/  FADD R5, R5, -R7 ;  /* 0x8000000705057221 */ /* 0x000fe20000000000 */
[----:B------:R-:W-:Y:S02]  /*0310*/  FMUL R3, R4, R3 ;  /* 0x0000000304037220 */ /* 0x000fe40000400000 */
[----:B--2---:R-:W-:-:S02]  /*0320*/  FMUL R14, R13, R14 ;  /* 0x0000000e0d0e7220 */ /* 0x004fc40000400000 */
[----:B-----5:R-:W-:Y:S02]  /*0330*/  FFMA R8, R8, R3, R10 ;  /* 0x0000000308087223 */ /* 0x020fe4000000000a */
[----:B------:R-:W-:Y:S02]  /*0340*/  FMUL R14, R5, R14 ;  /* 0x0000000e050e7220 */ /* 0x000fe40000400000 */
[----:B------:R-:W-:Y:S02]  /*0350*/  FADD R3, RZ, -R8 ;  /* 0x80000008ff037221 */ /* 0x000fe40000000000 */
[----:B------:R-:W-:Y:S02]  /*0360*/  FFMA R9, R9, R14, R11 ;  /* 0x0000000e09097223 */ /* 0x000fe4000000000b */
[----:B------:R-:W-:Y:S02]  /*0370*/  FMUL R4, R3, 1.4426950216293334961 ;  /* 0x3fb8aa3b03047820 */ /* 0x000fe40000400000 */
[----:B------:R-:W-:-:S04]  /*0380*/  FADD R3, RZ, -R9 ;  /* 0x80000009ff037221 */ /* 0x000fc80000000000 */
[----:B------:R-:W-:Y:S01]  /*0390*/  FMUL R6, R3, 1.4426950216293334961 ;  /* 0x3fb8aa3b03067820 */ /* 0x000fe20000400000 */
[----:B------:R-:W-:-:S04]  /*03a0*/  FSETP.GEU.AND P0, PT, R4, -126, PT ;  /* 0xc2fc00000400780b */ /* 0x000fc80003f0e000 */
[----:B------:R-:W-:-:S09]  /*03b0*/  FSETP.GEU.AND P1, PT, R6, -126, PT ;  /* 0xc2fc00000600780b */ /* 0x000fd20003f2e000 */
[----:B------:R-:W-:-:S04]  /*03c0*/  @!P0 FMUL R4, R4, 0.5 ;  /* 0x3f00000004048820 */ /* 0x000fc80000400000 */
[----:B------:R-:W-:Y:S01]  /*03d0*/  @!P1 FMUL R6, R6, 0.5 ;  /* 0x3f00000006069820 */ /* 0x000fe20000400000 */
[----:B------:R-:W1:Y:S08]  /*03e0*/  MUFU.EX2 R3, R4 ;  /* 0x0000000400037308 */ /* 0x000e700000000800 */
[----:B------:R-:W2:Y:S01]  /*03f0*/  MUFU.EX2 R5, R6 ;  /* 0x0000000600057308 */ /* 0x000ea20000000800 */
[----:B-1----:R-:W-:-:S04]  /*0400*/  @!P0 FMUL R3, R3, R3 ;  /* 0x0000000303038220 */ /* 0x002fc80000400000 */
[----:B------:R-:W-:Y:S01]  /*0410*/  FADD R7, R3, 1 ;  /* 0x3f80000003077421 */ /* 0x000fe20000000000 */
[----:B--2---:R-:W-:-:S04]  /*0420*/  @!P1 FMUL R5, R5, R5 ;  /* 0x0000000505059220 */ /* 0x004fc80000400000 */
[----:B------:R-:W-:Y:S01]  /*0430*/  FADD R10, R5, 1 ;  /* 0x3f800000050a7421 */ /* 0x000fe20000000000 */
[----:B------:R-:W-:Y:S01]  /*0440*/  FSETP.GT.AND P0, PT, R7, 8.50705917302346158658e+37, PT ;  /* 0x7e8000000700780b */ /* 0x000fe20003f04000 */
[----:B------:R-:W1:Y:S03]  /*0450*/  LDC.64 R4, c[0x0][0x210] ;  /* 0x00008400ff047b82 */ /* 0x000e660000000a00 */
[----:B------:R-:W-:-:S09]  /*0460*/  FSETP.GT.AND P1, PT, R10, 8.50705917302346158658e+37, PT ;  /* 0x7e8000000a00780b */ /* 0x000fd20003f24000 */
[----:B------:R-:W-:-:S04]  /*0470*/  @P0 FMUL R7, R7, 0.25 ;  /* 0x3e80000007070820 */ /* 0x000fc80000400000 */
[----:B------:R-:W-:Y:S02]  /*0480*/  @P1 FMUL R10, R10, 0.25 ;  /* 0x3e8000000a0a1820 */ /* 0x000fe40000400000 */
[----:B------:R-:W2:Y:S08]  /*0490*/  MUFU.RCP R7, R7 ;  /* 0x0000000700077308 */ /* 0x000eb00000001000 */
[----:B------:R-:W3:Y:S01]  /*04a0*/  MUFU.RCP R10, R10 ;  /* 0x0000000a000a7308 */ /* 0x000ee20000001000 */
[----:B------:R-:W-:-:S02]  /*04b0*/  FSEL R6, R2, 1, P0 ;  /* 0x3f80000002067808 */ /* 0x000fc40000000000 */
[----:B------:R-:W-:-:S03]  /*04c0*/  FSEL R3, R2, 1, P1 ;  /* 0x3f80000002037808 */ /* 0x000fc60000800000 */
[----:B--2---:R-:W-:-:S04]  /*04d0*/  FMUL R11, R7, R6 ;  /* 0x00000006070b7220 */ /* 0x004fc80000400000 */
[----:B------:R-:W-:Y:S01]  /*04e0*/  FMUL R8, R8, R11 ;  /* 0x0000000b08087220 */ /* 0x000fe20000400000 */
[----:B---3--:R-:W-:Y:S01]  /*04f0*/  FMUL R6, R10, R3 ;  /* 0x000000030a067220 */ /* 0x008fe20000400000 */
[----:B-1----:R-:W-:-:S04]  /*0500*/  IMAD.WIDE R2, R0, 0x4, R4 ;  /* 0x0000000400027825 */ /* 0x002fc800078e0204 */
[----:B------:R-:W-:-:S05]  /*0510*/  FMUL R9, R9, R6 ;  /* 0x0000000609097220 */ /* 0x000fca0000400000 */
[----:B------:R-:W-:Y:S01]  /*0520*/  STG.E.64 desc[UR4][R2.64], R8 ;  /* 0x0000000802007986 */ /* 0x000fe2000c101b04 */
[----:B------:R-:W-:Y:S05]  /*0530*/  EXIT ;  /* 0x000000000000794d */ /* 0x000fea0003800000 */
.L_x_0:
[----:B------:R-:W-:-:S00]  /*0540*/  BRA `(.L_x_0) ;  /* 0xfffffffc00fc7947 */ /* 0x000fc0000383ffff */
[----:B------:R-:W-:-:S00]  /*0550*/  NOP ;  /* 0x0000000000007918 */ /* 0x000fc00000000000 */
        /* <DEDUP_REMOVED lines=10> */
.L_x_1:


//--------------------- .nv.global.init           --------------------------
	.section	.nv.global.init,"aw",@progbits
.nv.global.init:
	.type		_$_str,@object
	.size		_$_str,(_$_str_$_2 - _$_str)
_$_str:
        /*0000*/ 	.byte	0x5f, 0x5f, 0x43, 0x55, 0x44, 0x41, 0x5f, 0x46, 0x54, 0x5a, 0x00
	.type		_$_str_$_2,@object
	.size		_$_str_$_2,(.L_1 - _$_str_$_2)
_$_str_$_2:
        /*000b*/ 	.byte	0x5f, 0x5f, 0x43, 0x55, 0x44, 0x41, 0x5f, 0x50, 0x52, 0x45, 0x43, 0x5f, 0x53, 0x51, 0x52, 0x54
        /*001b*/ 	.byte	0x00
.L_1:


//--------------------- .nv.constant0.triton_poi_fused__native_batch_norm_legit_no_training_mul_sigmoid_14 --------------------------
	.section	.nv.constant0.triton_poi_fused__native_batch_norm_legit_no_training_mul_sigmoid_14,"a",@progbits
	.sectionflags	@""
	.align	4
.nv.constant0.triton_poi_fused__native_batch_norm_legit_no_training_mul_sigmoid_14:
	.zero		580
